//
// Generated by NVIDIA NVVM Compiler
//
// Compiler Build ID: CL-36424714
// Cuda compilation tools, release 13.0, V13.0.88
// Based on NVVM 20.0.0
//

.version 9.0
.target sm_100
.address_size 64

	// .globl	_Z5saxpyifPfS_

.visible .entry _Z5saxpyifPfS_(
	.param .u32 _Z5saxpyifPfS__param_0,
	.param .f32 _Z5saxpyifPfS__param_1,
	.param .u64 .ptr .align 1 _Z5saxpyifPfS__param_2,
	.param .u64 .ptr .align 1 _Z5saxpyifPfS__param_3
)
{
	.reg .pred 	%p<16>;
	.reg .b32 	%r<18>;
	.reg .b32 	%f<6>;
	.reg .b64 	%rd<8>;

	ld.param.u32 	%r11, [_Z5saxpyifPfS__param_0];
	ld.param.u64 	%rd3, [_Z5saxpyifPfS__param_2];
	ld.param.u64 	%rd4, [_Z5saxpyifPfS__param_3];
	mov.u32 	%r12, %ctaid.x;
	mov.u32 	%r13, %ntid.x;
	mov.u32 	%r14, %tid.x;
	mad.lo.s32 	%r1, %r12, %r13, %r14;
	setp.lt.s32 	%p1, %r11, 1;
	@%p1 bra 	$L__BB0_17;
	cvta.to.global.u64 	%rd5, %rd3;
	cvta.to.global.u64 	%rd6, %rd4;
	mul.wide.s32 	%rd7, %r1, 4;
	add.s64 	%rd1, %rd5, %rd7;
	add.s64 	%rd2, %rd6, %rd7;
	and.b32  	%r2, %r11, 15;
	setp.lt.u32 	%p2, %r11, 16;
	@%p2 bra 	$L__BB0_6;
	and.b32  	%r15, %r11, 2147483632;
	neg.s32 	%r16, %r15;
$L__BB0_3:
	.pragma "nounroll";
	setp.eq.s32 	%p3, %r1, 0;
	@%p3 bra 	$L__BB0_5;
	ld.global.f32 	%f1, [%rd1];
	st.global.f32 	[%rd2], %f1;
	ld.global.f32 	%f2, [%rd1];
	st.global.f32 	[%rd2], %f2;
$L__BB0_5:
	add.s32 	%r16, %r16, 16;
	setp.ne.s32 	%p4, %r16, 0;
	@%p4 bra 	$L__BB0_3;
$L__BB0_6:
	setp.eq.s32 	%p5, %r2, 0;
	@%p5 bra 	$L__BB0_17;
	setp.eq.s32 	%p6, %r1, 0;
	and.b32  	%r6, %r11, 7;
	setp.lt.u32 	%p7, %r2, 8;
	or.pred  	%p8, %p7, %p6;
	@%p8 bra 	$L__BB0_9;
	ld.global.f32 	%f3, [%rd1];
	st.global.f32 	[%rd2], %f3;
$L__BB0_9:
	setp.eq.s32 	%p9, %r6, 0;
	@%p9 bra 	$L__BB0_17;
	setp.eq.s32 	%p10, %r1, 0;
	and.b32  	%r7, %r11, 3;
	setp.lt.u32 	%p11, %r6, 4;
	or.pred  	%p12, %p11, %p10;
	@%p12 bra 	$L__BB0_12;
	ld.global.f32 	%f4, [%rd1];
	st.global.f32 	[%rd2], %f4;
$L__BB0_12:
	setp.eq.s32 	%p13, %r7, 0;
	@%p13 bra 	$L__BB0_17;
	neg.s32 	%r17, %r7;
$L__BB0_14:
	.pragma "nounroll";
	setp.eq.s32 	%p14, %r1, 0;
	@%p14 bra 	$L__BB0_16;
	ld.global.f32 	%f5, [%rd1];
	st.global.f32 	[%rd2], %f5;
$L__BB0_16:
	add.s32 	%r17, %r17, 1;
	setp.ne.s32 	%p15, %r17, 0;
	@%p15 bra 	$L__BB0_14;
$L__BB0_17:
	ret;

}


// ===== COMPILED SASS (sm_100) =====

	.target	sm_100

	.elftype	@"ET_EXEC"


//--------------------- .note.nv.tkinfo           --------------------------
	.section	.note.nv.tkinfo,"",@"SHT_NOTE"
	.sectionflags	@"SHF_NOTE_NV_TKINFO"
	.tkinfo
        /*0018*/ 	.word	0x00000002
        /*0030*/ 	.string	""
        /*0030*/ 	.string	"ptxas"
        /*0030*/ 	.string	"Cuda compilation tools, release 13.0, V13.0.88"
        /*0030*/ 	.string	"Build cuda_13.0.r13.0/compiler.36424714_0"
        /*0030*/ 	.string	"-arch sm_100 -m 64 "



//--------------------- .note.nv.cuinfo           --------------------------
	.section	.note.nv.cuinfo,"",@"SHT_NOTE"
	.sectionflags	@"SHF_NOTE_NV_CUINFO"
        /*0018*/ 	.short	0x0002
        /*001a*/ 	.short	0x0064
        /*001c*/ 	.short	0x0082
	.zero		2


//--------------------- .nv.info                  --------------------------
	.section	.nv.info,"",@"SHT_CUDA_INFO"
	.align	4


	//----- nvinfo : EIATTR_REGCOUNT
	.align		4
        /*0000*/ 	.byte	0x04, 0x2f
        /*0002*/ 	.short	(.L_1 - .L_0)
	.align		4
.L_0:
        /*0004*/ 	.word	index@(_Z5saxpyifPfS_)
        /*0008*/ 	.word	0x0000000e


	//----- nvinfo : EIATTR_FRAME_SIZE
	.align		4
.L_1:
        /*000c*/ 	.byte	0x04, 0x11
        /*000e*/ 	.short	(.L_3 - .L_2)
	.align		4
.L_2:
        /*0010*/ 	.word	index@(_Z5saxpyifPfS_)
        /*0014*/ 	.word	0x00000000


	//----- nvinfo : EIATTR_MIN_STACK_SIZE
	.align		4
.L_3:
        /*0018*/ 	.byte	0x04, 0x12
        /*001a*/ 	.short	(.L_5 - .L_4)
	.align		4
.L_4:
        /*001c*/ 	.word	index@(_Z5saxpyifPfS_)
        /*0020*/ 	.word	0x00000000
.L_5:


//--------------------- .nv.compat                --------------------------
	.section	.nv.compat,"",@"SHT_CUDA_COMPAT_INFO"
	.align	4
        /*0000*/ 	.byte	0x02, 0x09, 0x00, 0x00, 0x02, 0x02, 0x01, 0x00, 0x02, 0x05, 0x05, 0x00, 0x03, 0x07, 0x01, 0x01
        /*0010*/ 	.byte	0x02, 0x03, 0x00, 0x00, 0x02, 0x06, 0x01, 0x00, 0x04, 0x0b, 0x08, 0x00, 0x09, 0x00, 0x00, 0x00
        /*0020*/ 	.byte	0x00, 0x00, 0x00, 0x00


//--------------------- .nv.info._Z5saxpyifPfS_   --------------------------
	.section	.nv.info._Z5saxpyifPfS_,"",@"SHT_CUDA_INFO"
	.sectionflags	@""
	.align	4


	//----- nvinfo : EIATTR_CUDA_API_VERSION
	.align		4
        /*0000*/ 	.byte	0x04, 0x37
        /*0002*/ 	.short	(.L_7 - .L_6)
.L_6:
        /*0004*/ 	.word	0x00000082


	//----- nvinfo : EIATTR_KPARAM_INFO
	.align		4
.L_7:
        /*0008*/ 	.byte	0x04, 0x17
        /*000a*/ 	.short	(.L_9 - .L_8)
.L_8:
        /*000c*/ 	.word	0x00000000
        /*0010*/ 	.short	0x0003
        /*0012*/ 	.short	0x0010
        /*0014*/ 	.byte	0x00, 0xf5, 0x21, 0x00


	//----- nvinfo : EIATTR_KPARAM_INFO
	.align		4
.L_9:
        /*0018*/ 	.byte	0x04, 0x17
        /*001a*/ 	.short	(.L_11 - .L_10)
.L_10:
        /*001c*/ 	.word	0x00000000
        /*0020*/ 	.short	0x0002
        /*0022*/ 	.short	0x0008
        /*0024*/ 	.byte	0x00, 0xf5, 0x21, 0x00


	//----- nvinfo : EIATTR_KPARAM_INFO
	.align		4
.L_11:
        /*0028*/ 	.byte	0x04, 0x17
        /*002a*/ 	.short	(.L_13 - .L_12)
.L_12:
        /*002c*/ 	.word	0x00000000
        /*0030*/ 	.short	0x0001
        /*0032*/ 	.short	0x0004
        /*0034*/ 	.byte	0x00, 0xf0, 0x11, 0x00


	//----- nvinfo : EIATTR_KPARAM_INFO
	.align		4
.L_13:
        /*0038*/ 	.byte	0x04, 0x17
        /*003a*/ 	.short	(.L_15 - .L_14)
.L_14:
        /*003c*/ 	.word	0x00000000
        /*0040*/ 	.short	0x0000
        /*0042*/ 	.short	0x0000
        /*0044*/ 	.byte	0x00, 0xf0, 0x11, 0x00


	//----- nvinfo : EIATTR_SPARSE_MMA_MASK
	.align		4
.L_15:
        /*0048*/ 	.byte	0x03, 0x50
        /*004a*/ 	.short	0x0000


	//----- nvinfo : EIATTR_MAXREG_COUNT
	.align		4
        /*004c*/ 	.byte	0x03, 0x1b
        /*004e*/ 	.short	0x00ff


	//----- nvinfo : EIATTR_MERCURY_ISA_VERSION
	.align		4
        /*0050*/ 	.byte	0x03, 0x5f
        /*0052*/ 	.short	0x0101


	//----- nvinfo : EIATTR_VRC_CTA_INIT_COUNT
	.align		4
        /*0054*/ 	.byte	0x02, 0x4a
	.zero		1
	.zero		1


	//----- nvinfo : EIATTR_EXIT_INSTR_OFFSETS
	.align		4
        /*0058*/ 	.byte	0x04, 0x1c
        /*005a*/ 	.short	(.L_17 - .L_16)


	//   ....[0]....
.L_16:
        /*005c*/ 	.word	0x00000060


	//   ....[1]....
        /*0060*/ 	.word	0x000001e0


	//   ....[2]....
        /*0064*/ 	.word	0x00000290


	//   ....[3]....
        /*0068*/ 	.word	0x00000320


	//   ....[4]....
        /*006c*/ 	.word	0x000003c0


	//----- nvinfo : EIATTR_CRS_STACK_SIZE
	.align		4
.L_17:
        /*0070*/ 	.byte	0x04, 0x1e
        /*0072*/ 	.short	(.L_19 - .L_18)
.L_18:
        /*0074*/ 	.word	0x00000000


	//----- nvinfo : EIATTR_CBANK_PARAM_SIZE
	.align		4
.L_19:
        /*0078*/ 	.byte	0x03, 0x19
        /*007a*/ 	.short	0x0018


	//----- nvinfo : EIATTR_PARAM_CBANK
	.align		4
        /*007c*/ 	.byte	0x04, 0x0a
        /*007e*/ 	.short	(.L_21 - .L_20)
	.align		4
.L_20:
        /*0080*/ 	.word	index@(.nv.constant0._Z5saxpyifPfS_)
        /*0084*/ 	.short	0x0380
        /*0086*/ 	.short	0x0018


	//----- nvinfo : EIATTR_SW_WAR
	.align		4
.L_21:
        /*0088*/ 	.byte	0x04, 0x36
        /*008a*/ 	.short	(.L_23 - .L_22)
.L_22:
        /*008c*/ 	.word	0x00000008
.L_23:


//--------------------- .nv.callgraph             --------------------------
	.section	.nv.callgraph,"",@"SHT_CUDA_CALLGRAPH"
	.align	4
	.sectionentsize	8
	.align		4
        /*0000*/ 	.word	0x00000000
	.align		4
        /*0004*/ 	.word	0xffffffff
	.align		4
        /*0008*/ 	.word	0x00000000
	.align		4
        /*000c*/ 	.word	0xfffffffe
	.align		4
        /*0010*/ 	.word	0x00000000
	.align		4
        /*0014*/ 	.word	0xfffffffd
	.align		4
        /*0018*/ 	.word	0x00000000
	.align		4
        /*001c*/ 	.word	0xfffffffc


//--------------------- .text._Z5saxpyifPfS_      --------------------------
	.section	.text._Z5saxpyifPfS_,"ax",@progbits
	.align	128
        .global         _Z5saxpyifPfS_
        .type           _Z5saxpyifPfS_,@function
        .size           _Z5saxpyifPfS_,(.L_x_12 - _Z5saxpyifPfS_)
        .other          _Z5saxpyifPfS_,@"STO_CUDA_ENTRY STV_DEFAULT"
_Z5saxpyifPfS_:
.text._Z5saxpyifPfS_:
[----:B------:R-:W-:Y:S08]  /*0000*/  LDC R1, c[0x0][0x37c] ;  /* 0x0000df00ff017b82 */ /* 0x000ff00000000800 */
[----:B------:R-:W0:Y:S01]  /*0010*/  LDC R6, c[0x0][0x380] ;  /* 0x0000e000ff067b82 */ /* 0x000e220000000800 */
[----:B------:R-:W1:Y:S07]  /*0020*/  S2R R0, SR_TID.X ;  /* 0x0000000000007919 */ /* 0x000e6e0000002100 */
[----:B------:R-:W2:Y:S08]  /*0030*/  LDC R7, c[0x0][0x360] ;  /* 0x0000d800ff077b82 */ /* 0x000eb00000000800 */
[----:B------:R-:W3:Y:S01]  /*0040*/  S2UR UR4, SR_CTAID.X ;  /* 0x00000000000479c3 */ /* 0x000ee20000002500 */
[----:B0-----:R-:W-:-:S13]  /*0050*/  ISETP.GE.AND P0, PT, R6, 0x1, PT ;  /* 0x000000010600780c */ /* 0x001fda0003f06270 */
[----:B-123--:R-:W-:Y:S05]  /*0060*/  @!P0 EXIT ;  /* 0x000000000000894d */ /* 0x00efea0003800000 */
[----:B------:R-:W0:Y:S01]  /*0070*/  LDC.64 R2, c[0x0][0x388] ;  /* 0x0000e200ff027b82 */ /* 0x000e220000000a00 */
[C---:B------:R-:W-:Y:S01]  /*0080*/  ISETP.GE.U32.AND P0, PT, R6.reuse, 0x10, PT ;  /* 0x000000100600780c */ /* 0x040fe20003f06070 */
[----:B------:R-:W-:Y:S01]  /*0090*/  IMAD R7, R7, UR4, R0 ;  /* 0x0000000407077c24 */ /* 0x000fe2000f8e0200 */
[----:B------:R-:W1:Y:S01]  /*00a0*/  LDCU.64 UR6, c[0x0][0x358] ;  /* 0x00006b00ff0677ac */ /* 0x000e620008000a00 */
[----:B------:R-:W-:-:S04]  /*00b0*/  LOP3.LUT R8, R6, 0xf, RZ, 0xc0, !PT ;  /* 0x0000000f06087812 */ /* 0x000fc800078ec0ff */
[----:B------:R-:W2:Y:S01]  /*00c0*/  LDC.64 R4, c[0x0][0x390] ;  /* 0x0000e400ff047b82 */ /* 0x000ea20000000a00 */
[----:B0-----:R-:W-:-:S04]  /*00d0*/  IMAD.WIDE R2, R7, 0x4, R2 ;  /* 0x0000000407027825 */ /* 0x001fc800078e0202 */
[----:B--2---:R-:W-:Y:S01]  /*00e0*/  IMAD.WIDE R4, R7, 0x4, R4 ;  /* 0x0000000407047825 */ /* 0x004fe200078e0204 */
[----:B-1----:R-:W-:Y:S06]  /*00f0*/  @!P0 BRA `(.L_x_0) ;  /* 0x0000000000348947 */ /* 0x002fec0003800000 */
[----:B------:R-:W-:Y:S02]  /*0100*/  LOP3.LUT R0, R6, 0x7ffffff0, RZ, 0xc0, !PT ;  /* 0x7ffffff006007812 */ /* 0x000fe400078ec0ff */
[----:B------:R-:W-:-:S03]  /*0110*/  ISETP.NE.AND P0, PT, R7, RZ, PT ;  /* 0x000000ff0700720c */ /* 0x000fc60003f05270 */
[----:B------:R-:W-:-:S10]  /*0120*/  IMAD.MOV R0, RZ, RZ, -R0 ;  /* 0x000000ffff007224 */ /* 0x000fd400078e0a00 */
.L_x_3:
[----:B------:R-:W-:Y:S01]  /*0130*/  VIADD R0, R0, 0x10 ;  /* 0x0000001000007836 */ /* 0x000fe20000000000 */
[----:B------:R-:W-:Y:S04]  /*0140*/  BSSY.RECONVERGENT B0, `(.L_x_1) ;  /* 0x0000007000007945 */ /* 0x000fe80003800200 */
[----:B------:R-:W-:Y:S01]  /*0150*/  ISETP.NE.AND P1, PT, R0, RZ, PT ;  /* 0x000000ff0000720c */ /* 0x000fe20003f25270 */
[----:B0-----:R-:W-:-:S12]  /*0160*/  @!P0 BRA `(.L_x_2) ;  /* 0x0000000000108947 */ /* 0x001fd80003800000 */
[----:B------:R-:W2:Y:S04]  /*0170*/  LDG.E R9, desc[UR6][R2.64] ;  /* 0x0000000602097981 */ /* 0x000ea8000c1e1900 */
[----:B--2---:R0:W-:Y:S04]  /*0180*/  STG.E desc[UR6][R4.64], R9 ;  /* 0x0000000904007986 */ /* 0x0041e8000c101906 */
[----:B------:R-:W2:Y:S04]  /*0190*/  LDG.E R11, desc[UR6][R2.64] ;  /* 0x00000006020b7981 */ /* 0x000ea8000c1e1900 */
[----:B--2---:R0:W-:Y:S02]  /*01a0*/  STG.E desc[UR6][R4.64], R11 ;  /* 0x0000000b04007986 */ /* 0x0041e4000c101906 */
.L_x_2:
[----:B------:R-:W-:Y:S05]  /*01b0*/  BSYNC.RECONVERGENT B0 ;  /* 0x0000000000007941 */ /* 0x000fea0003800200 */
.L_x_1:
[----:B------:R-:W-:Y:S05]  /*01c0*/  @P1 BRA `(.L_x_3) ;  /* 0xfffffffc00d81947 */ /* 0x000fea000383ffff */
.L_x_0:
[----:B------:R-:W-:-:S13]  /*01d0*/  ISETP.NE.AND P0, PT, R8, RZ, PT ;  /* 0x000000ff0800720c */ /* 0x000fda0003f05270 */
[----:B------:R-:W-:Y:S05]  /*01e0*/  @!P0 EXIT ;  /* 0x000000000000894d */ /* 0x000fea0003800000 */
[----:B------:R-:W1:Y:S01]  /*01f0*/  LDC R0, c[0x0][0x380] ;  /* 0x0000e000ff007b82 */ /* 0x000e620000000800 */
[----:B------:R-:W-:Y:S01]  /*0200*/  ISETP.NE.AND P0, PT, R7, RZ, PT ;  /* 0x000000ff0700720c */ /* 0x000fe20003f05270 */
[----:B------:R-:W-:Y:S03]  /*0210*/  BSSY.RECONVERGENT B0, `(.L_x_4) ;  /* 0x0000007000007945 */ /* 0x000fe60003800200 */
[----:B------:R-:W-:Y:S02]  /*0220*/  ISETP.LT.U32.OR P1, PT, R8, 0x8, !P0 ;  /* 0x000000080800780c */ /* 0x000fe40004721470 */
[----:B-1----:R-:W-:-:S04]  /*0230*/  LOP3.LUT R6, R0, 0x7, RZ, 0xc0, !PT ;  /* 0x0000000700067812 */ /* 0x002fc800078ec0ff */
[----:B------:R-:W-:-:S07]  /*0240*/  ISETP.NE.AND P2, PT, R6, RZ, PT ;  /* 0x000000ff0600720c */ /* 0x000fce0003f45270 */
[----:B------:R-:W-:Y:S06]  /*0250*/  @P1 BRA `(.L_x_5) ;  /* 0x0000000000081947 */ /* 0x000fec0003800000 */
[----:B------:R-:W2:Y:S04]  /*0260*/  LDG.E R7, desc[UR6][R2.64] ;  /* 0x0000000602077981 */ /* 0x000ea8000c1e1900 */
[----:B--2---:R1:W-:Y:S02]  /*0270*/  STG.E desc[UR6][R4.64], R7 ;  /* 0x0000000704007986 */ /* 0x0043e4000c101906 */
.L_x_5:
[----:B------:R-:W-:Y:S05]  /*0280*/  BSYNC.RECONVERGENT B0 ;  /* 0x0000000000007941 */ /* 0x000fea0003800200 */
.L_x_4:
[----:B------:R-:W-:Y:S05]  /*0290*/  @!P2 EXIT ;  /* 0x000000000000a94d */ /* 0x000fea0003800000 */
[----:B------:R-:W-:Y:S01]  /*02a0*/  ISETP.LT.U32.OR P1, PT, R6, 0x4, !P0 ;  /* 0x000000040600780c */ /* 0x000fe20004721470 */
[----:B------:R-:W-:Y:S01]  /*02b0*/  BSSY.RECONVERGENT B0, `(.L_x_6) ;  /* 0x0000006000007945 */ /* 0x000fe20003800200 */
[----:B------:R-:W-:-:S04]  /*02c0*/  LOP3.LUT R0, R0, 0x3, RZ, 0xc0, !PT ;  /* 0x0000000300007812 */ /* 0x000fc800078ec0ff */
[----:B------:R-:W-:-:S07]  /*02d0*/  ISETP.NE.AND P2, PT, R0, RZ, PT ;  /* 0x000000ff0000720c */ /* 0x000fce0003f45270 */
[----:B------:R-:W-:Y:S06]  /*02e0*/  @P1 BRA `(.L_x_7) ;  /* 0x0000000000081947 */ /* 0x000fec0003800000 */
[----:B-1----:R-:W2:Y:S04]  /*02f0*/  LDG.E R7, desc[UR6][R2.64] ;  /* 0x0000000602077981 */ /* 0x002ea8000c1e1900 */
[----:B--2---:R2:W-:Y:S02]  /*0300*/  STG.E desc[UR6][R4.64], R7 ;  /* 0x0000000704007986 */ /* 0x0045e4000c101906 */
.L_x_7:
[----:B------:R-:W-:Y:S05]  /*0310*/  BSYNC.RECONVERGENT B0 ;  /* 0x0000000000007941 */ /* 0x000fea0003800200 */
.L_x_6:
[----:B------:R-:W-:Y:S05]  /*0320*/  @!P2 EXIT ;  /* 0x000000000000a94d */ /* 0x000fea0003800000 */
[----:B------:R-:W-:-:S07]  /*0330*/  IMAD.MOV R0, RZ, RZ, -R0 ;  /* 0x000000ffff007224 */ /* 0x000fce00078e0a00 */
.L_x_10:
[----:B------:R-:W-:Y:S01]  /*0340*/  VIADD R0, R0, 0x1 ;  /* 0x0000000100007836 */ /* 0x000fe20000000000 */
[----:B------:R-:W-:Y:S04]  /*0350*/  BSSY.RECONVERGENT B0, `(.L_x_8) ;  /* 0x0000005000007945 */ /* 0x000fe80003800200 */
[----:B------:R-:W-:Y:S01]  /*0360*/  ISETP.NE.AND P1, PT, R0, RZ, PT ;  /* 0x000000ff0000720c */ /* 0x000fe20003f25270 */
[----:B---3--:R-:W-:-:S12]  /*0370*/  @!P0 BRA `(.L_x_9) ;  /* 0x0000000000088947 */ /* 0x008fd80003800000 */
[----:B-12---:R-:W2:Y:S04]  /*0380*/  LDG.E R7, desc[UR6][R2.64] ;  /* 0x0000000602077981 */ /* 0x006ea8000c1e1900 */
[----:B--2---:R3:W-:Y:S02]  /*0390*/  STG.E desc[UR6][R4.64], R7 ;  /* 0x0000000704007986 */ /* 0x0047e4000c101906 */
.L_x_9:
[----:B------:R-:W-:Y:S05]  /*03a0*/  BSYNC.RECONVERGENT B0 ;  /* 0x0000000000007941 */ /* 0x000fea0003800200 */
.L_x_8:
[----:B------:R-:W-:Y:S05]  /*03b0*/  @P1 BRA `(.L_x_10) ;  /* 0xfffffffc00e01947 */ /* 0x000fea000383ffff */
[----:B------:R-:W-:Y:S05]  /*03c0*/  EXIT ;  /* 0x000000000000794d */ /* 0x000fea0003800000 */
.L_x_11:
[----:B------:R-:W-:-:S00]  /*03d0*/  BRA `(.L_x_11) ;  /* 0xfffffffc00fc7947 */ /* 0x000fc0000383ffff */
[----:B------:R-:W-:-:S00]  /*03e0*/  NOP ;  /* 0x0000000000007918 */ /* 0x000fc00000000000 */
        /* <DEDUP_REMOVED lines=9> */
.L_x_12:


//--------------------- .nv.shared.reserved.0     --------------------------
	.section	.nv.shared.reserved.0,"aw",@nobits
	.weak		__nv_reservedSMEM_offset_0_alias
	.size		__nv_reservedSMEM_offset_0_alias, 0, 64
	.other		__nv_reservedSMEM_offset_0_alias,@"STO_CUDA_RESERVED_SHARED STV_DEFAULT"
__nv_reservedSMEM_offset_0_alias:
	.zero		0
	.zero		64


//--------------------- .nv.constant0._Z5saxpyifPfS_ --------------------------
	.section	.nv.constant0._Z5saxpyifPfS_,"a",@progbits
	.sectionflags	@""
	.align	4
.nv.constant0._Z5saxpyifPfS_:
	.zero		920


//--------------------- SYMBOLS --------------------------

	.type		.nv.reservedSmem.offset0,@object
	.size		.nv.reservedSmem.offset0,0x4
